	.headerflags	@"EF_CUDA_TEXMODE_UNIFIED EF_CUDA_64BIT_ADDRESS EF_CUDA_ACCELERATORS EF_CUDA_SM90 EF_CUDA_VIRTUAL_SM(EF_CUDA_SM90)"
	.elftype	@"ET_EXEC"


//--------------------- .nv.info                  --------------------------
	.section	.nv.info,"",@"SHT_CUDA_INFO"
	.align	4


	//----- nvinfo : EIATTR_REGCOUNT
	.align		4
        /*0000*/ 	.byte	0x04, 0x2f
        /*0002*/ 	.short	(.L_1 - .L_0)
	.align		4
.L_0:
        /*0004*/ 	.word	index@(triton_poi_fused__safe_softmax_4)
        /*0008*/ 	.word	0x00000012


	//----- nvinfo : EIATTR_MIN_STACK_SIZE
	.align		4
.L_1:
        /*000c*/ 	.byte	0x04, 0x12
        /*000e*/ 	.short	(.L_3 - .L_2)
	.align		4
.L_2:
        /*0010*/ 	.word	index@(triton_poi_fused__safe_softmax_4)
        /*0014*/ 	.word	0x00000000


	//----- nvinfo : EIATTR_FRAME_SIZE
	.align		4
.L_3:
        /*0018*/ 	.byte	0x04, 0x11
        /*001a*/ 	.short	(.L_5 - .L_4)
	.align		4
.L_4:
        /*001c*/ 	.word	index@(triton_poi_fused__safe_softmax_4)
        /*0020*/ 	.word	0x00000000


	//----- nvinfo : EIATTR_MIN_STACK_SIZE
	.align		4
.L_5:
        /*0024*/ 	.byte	0x04, 0x12
        /*0026*/ 	.short	(.L_7 - .L_6)
	.align		4
.L_6:
        /*0028*/ 	.word	index@(triton_poi_fused__safe_softmax_4)
        /*002c*/ 	.word	0x00000000
.L_7:


//--------------------- .nv.info.triton_poi_fused__safe_softmax_4 --------------------------
	.section	.nv.info.triton_poi_fused__safe_softmax_4,"",@"SHT_CUDA_INFO"
	.sectionflags	@""
	.align	4


	//----- nvinfo : EIATTR_CUDA_API_VERSION
	.align		4
        /*0000*/ 	.byte	0x04, 0x37
        /*0002*/ 	.short	(.L_9 - .L_8)
.L_8:
        /*0004*/ 	.word	0x0000007c


	//----- nvinfo : EIATTR_KPARAM_INFO
	.align		4
.L_9:
        /*0008*/ 	.byte	0x04, 0x17
        /*000a*/ 	.short	(.L_11 - .L_10)
.L_10:
        /*000c*/ 	.word	0x00000000
        /*0010*/ 	.short	0x0002
        /*0012*/ 	.short	0x0010
        /*0014*/ 	.byte	0x00, 0xf0, 0x11, 0x00


	//----- nvinfo : EIATTR_KPARAM_INFO
	.align		4
.L_11:
        /*0018*/ 	.byte	0x04, 0x17
        /*001a*/ 	.short	(.L_13 - .L_12)
.L_12:
        /*001c*/ 	.word	0x00000000
        /*0020*/ 	.short	0x0001
        /*0022*/ 	.short	0x0008
        /*0024*/ 	.byte	0x00, 0xf4, 0x21, 0x00


	//----- nvinfo : EIATTR_KPARAM_INFO
	.align		4
.L_13:
        /*0028*/ 	.byte	0x04, 0x17
        /*002a*/ 	.short	(.L_15 - .L_14)
.L_14:
        /*002c*/ 	.word	0x00000000
        /*0030*/ 	.short	0x0000
        /*0032*/ 	.short	0x0000
        /*0034*/ 	.byte	0x00, 0xf4, 0x21, 0x00


	//----- nvinfo : EIATTR_SPARSE_MMA_MASK
	.align		4
.L_15:
        /*0038*/ 	.byte	0x03, 0x50
        /*003a*/ 	.short	0x0000


	//----- nvinfo : EIATTR_MAXREG_COUNT
	.align		4
        /*003c*/ 	.byte	0x03, 0x1b
        /*003e*/ 	.short	0x00ff


	//----- nvinfo : EIATTR_EXIT_INSTR_OFFSETS
	.align		4
        /*0040*/ 	.byte	0x04, 0x1c
        /*0042*/ 	.short	(.L_17 - .L_16)


	//   ....[0]....
.L_16:
        /*0044*/ 	.word	0x000003e0


	//   ....[1]....
        /*0048*/ 	.word	0x00000400


	//----- nvinfo : EIATTR_REQNTID
	.align		4
.L_17:
        /*004c*/ 	.byte	0x04, 0x10
        /*004e*/ 	.short	(.L_19 - .L_18)
.L_18:
        /*0050*/ 	.word	0x00000020
        /*0054*/ 	.word	0x00000001
        /*0058*/ 	.word	0x00000001


	//----- nvinfo : EIATTR_CBANK_PARAM_SIZE
	.align		4
.L_19:
        /*005c*/ 	.byte	0x03, 0x19
        /*005e*/ 	.short	0x0014


	//----- nvinfo : EIATTR_PARAM_CBANK
	.align		4
        /*0060*/ 	.byte	0x04, 0x0a
        /*0062*/ 	.short	(.L_21 - .L_20)
	.align		4
.L_20:
        /*0064*/ 	.word	index@(.nv.constant0.triton_poi_fused__safe_softmax_4)
        /*0068*/ 	.short	0x0210
        /*006a*/ 	.short	0x0014


	//----- nvinfo : EIATTR_SW_WAR
	.align		4
.L_21:
        /*006c*/ 	.byte	0x04, 0x36
        /*006e*/ 	.short	(.L_23 - .L_22)
.L_22:
        /*0070*/ 	.word	0x00000008
.L_23:


//--------------------- .nv.callgraph             --------------------------
	.section	.nv.callgraph,"",@"SHT_CUDA_CALLGRAPH"
	.align	4
	.sectionentsize	8
	.align		4
        /*0000*/ 	.word	0x00000000
	.align		4
        /*0004*/ 	.word	0xffffffff
	.align		4
        /*0008*/ 	.word	0x00000000
	.align		4
        /*000c*/ 	.word	0xfffffffe
	.align		4
        /*0010*/ 	.word	0x00000000
	.align		4
        /*0014*/ 	.word	0xfffffffd
	.align		4
        /*0018*/ 	.word	0x00000000
	.align		4
        /*001c*/ 	.word	0xfffffffc


//--------------------- .text.triton_poi_fused__safe_softmax_4 --------------------------
	.section	.text.triton_poi_fused__safe_softmax_4,"ax",@progbits
	.align	128
        .global         triton_poi_fused__safe_softmax_4
        .type           triton_poi_fused__safe_softmax_4,@function
        .size           triton_poi_fused__safe_softmax_4,(.L_x_1 - triton_poi_fused__safe_softmax_4)
        .other          triton_poi_fused__safe_softmax_4,@"STO_CUDA_ENTRY STV_DEFAULT"
triton_poi_fused__safe_softmax_4:
.text.triton_poi_fused__safe_softmax_4:
[----:B------:R-:W0:Y:S02]  /*0000*/  LDC R1, c[0x0][0x28] ;  /* 0x00000a00ff017b82 */ /* 0x000e240000000800 */
[----:B------:R-:W1:Y:S01]  /*0010*/  S2R R0, SR_TID.X ;  /* 0x0000000000007919 */ /* 0x000e620000002100 */
[----:B------:R-:W2:Y:S01]  /*0020*/  LDC.64 R2, c[0x0][0x210] ;  /* 0x00008400ff027b82 */ /* 0x000ea20000000a00 */
[----:B------:R-:W-:Y:S01]  /*0030*/  CS2R R14, SRZ ;  /* 0x00000000000e7805 */ /* 0x000fe2000001ff00 */
[----:B------:R-:W-:Y:S01]  /*0040*/  ULDC.64 UR4, c[0x0][0x208] ;  /* 0x0000820000047ab9 */ /* 0x000fe20000000a00 */
[----:B------:R-:W3:Y:S01]  /*0050*/  S2R R7, SR_CTAID.X ;  /* 0x0000000000077919 */ /* 0x000ee20000002500 */
[----:B-1----:R-:W-:Y:S01]  /*0060*/  IMAD.SHL.U32 R0, R0, 0x2, RZ ;  /* 0x0000000200007824 */ /* 0x002fe200078e00ff */
[----:B---3--:R-:W-:-:S04]  /*0070*/  SHF.R.S32.HI R4, RZ, 0x19, R7 ;  /* 0x00000019ff047819 */ /* 0x008fc80000011407 */
[----:B------:R-:W-:Y:S02]  /*0080*/  LOP3.LUT R0, R0, 0x3e, RZ, 0xc0, !PT ;  /* 0x0000003e00007812 */ /* 0x000fe400078ec0ff */
[----:B------:R-:W-:-:S03]  /*0090*/  SGXT R4, R4, 0x1 ;  /* 0x000000010404781a */ /* 0x000fc60000000200 */
[----:B------:R-:W-:-:S05]  /*00a0*/  IMAD R7, R7, 0x40, R0 ;  /* 0x0000004007077824 */ /* 0x000fca00078e0200 */
[----:B------:R-:W-:Y:S02]  /*00b0*/  LEA.HI R4, R4, R7, RZ, 0x2 ;  /* 0x0000000704047211 */ /* 0x000fe400078f10ff */
[----:B------:R-:W-:Y:S02]  /*00c0*/  ISETP.GE.AND P0, PT, R7, 0x40, PT ;  /* 0x000000400700780c */ /* 0x000fe40003f06270 */
[----:B------:R-:W-:-:S05]  /*00d0*/  LOP3.LUT R5, R4, 0xfffffffc, RZ, 0xc0, !PT ;  /* 0xfffffffc04057812 */ /* 0x000fca00078ec0ff */
[----:B--2---:R-:W-:-:S06]  /*00e0*/  IMAD.WIDE R4, R5, 0x4, R2 ;  /* 0x0000000405047825 */ /* 0x004fcc00078e0202 */
[----:B------:R-:W2:Y:S01]  /*00f0*/  @!P0 LDG.E.EL R15, desc[UR4][R4.64] ;  /* 0x00000004040f8981 */ /* 0x000ea2000c2e1900 */
[----:B------:R-:W-:-:S03]  /*0100*/  IMAD.MOV.U32 R0, RZ, RZ, RZ ;  /* 0x000000ffff007224 */ /* 0x000fc600078e00ff */
[----:B------:R-:W3:Y:S01]  /*0110*/  @!P0 LDG.E.EL R14, desc[UR4][R4.64] ;  /* 0x00000004040e8981 */ /* 0x000ee2000c2e1900 */
[----:B------:R-:W-:Y:S01]  /*0120*/  IMAD.MOV.U32 R6, RZ, RZ, RZ ;  /* 0x000000ffff067224 */ /* 0x000fe200078e00ff */
[----:B------:R-:W-:Y:S02]  /*0130*/  CS2R R10, SRZ ;  /* 0x00000000000a7805 */ /* 0x000fe4000001ff00 */
[----:B------:R-:W4:Y:S04]  /*0140*/  @!P0 LDG.E.EL R0, desc[UR4][R4.64+0x4] ;  /* 0x0000040404008981 */ /* 0x000f28000c2e1900 */
[----:B------:R-:W5:Y:S04]  /*0150*/  @!P0 LDG.E.EL R6, desc[UR4][R4.64+0x4] ;  /* 0x0000040404068981 */ /* 0x000f68000c2e1900 */
[----:B------:R-:W5:Y:S04]  /*0160*/  @!P0 LDG.E.EL R10, desc[UR4][R4.64+0x8] ;  /* 0x00000804040a8981 */ /* 0x000f68000c2e1900 */
[----:B------:R-:W5:Y:S01]  /*0170*/  @!P0 LDG.E.EL R11, desc[UR4][R4.64+0x8] ;  /* 0x00000804040b8981 */ /* 0x000f62000c2e1900 */
[----:B------:R-:W-:-:S06]  /*0180*/  CS2R R12, SRZ ;  /* 0x00000000000c7805 */ /* 0x000fcc000001ff00 */
[----:B------:R-:W5:Y:S04]  /*0190*/  @!P0 LDG.E.EL R12, desc[UR4][R4.64+0xc] ;  /* 0x00000c04040c8981 */ /* 0x000f68000c2e1900 */
[----:B------:R-:W5:Y:S01]  /*01a0*/  @!P0 LDG.E.EL R13, desc[UR4][R4.64+0xc] ;  /* 0x00000c04040d8981 */ /* 0x000f62000c2e1900 */
[----:B------:R-:W-:Y:S01]  /*01b0*/  CS2R R8, SRZ ;  /* 0x0000000000087805 */ /* 0x000fe2000001ff00 */
[----:B------:R-:W-:-:S05]  /*01c0*/  IMAD.WIDE R2, R7, 0x4, R2 ;  /* 0x0000000407027825 */ /* 0x000fca00078e0202 */
[----:B------:R1:W5:Y:S02]  /*01d0*/  @!P0 LDG.E.64 R8, desc[UR4][R2.64] ;  /* 0x0000000402088981 */ /* 0x000364000c1e1b00 */
[----:B-1----:R-:W1:Y:S02]  /*01e0*/  LDC.64 R2, c[0x0][0x218] ;  /* 0x00008600ff027b82 */ /* 0x002e640000000a00 */
[----:B-1----:R-:W-:Y:S01]  /*01f0*/  IMAD.WIDE R2, R7, 0x4, R2 ;  /* 0x0000000407027825 */ /* 0x002fe200078e0202 */
[C---:B--2---:R-:W-:Y:S02]  /*0200*/  FSETP.NAN.AND P3, PT, R15.reuse, R15, PT ;  /* 0x0000000f0f00720b */ /* 0x044fe40003f68000 */
[C---:B---3--:R-:W-:Y:S02]  /*0210*/  FSETP.NAN.AND P4, PT, R14.reuse, R14, PT ;  /* 0x0000000e0e00720b */ /* 0x048fe40003f88000 */
[----:B----4-:R-:W-:Y:S02]  /*0220*/  FSETP.GT.AND P1, PT, R15, R0, PT ;  /* 0x000000000f00720b */ /* 0x010fe40003f24000 */
[----:B-----5:R-:W-:-:S07]  /*0230*/  FSETP.GT.AND P2, PT, R14, R6, PT ;  /* 0x000000060e00720b */ /* 0x020fce0003f44000 */
[----:B------:R-:W-:Y:S02]  /*0240*/  @!P3 FSEL R15, R15, R0, P1 ;  /* 0x000000000f0fb208 */ /* 0x000fe40000800000 */
[----:B------:R-:W-:Y:S02]  /*0250*/  @!P4 FSEL R14, R14, R6, P2 ;  /* 0x000000060e0ec208 */ /* 0x000fe40001000000 */
[C---:B------:R-:W-:Y:S02]  /*0260*/  FSETP.GT.AND P1, PT, R15.reuse, R10, PT ;  /* 0x0000000a0f00720b */ /* 0x040fe40003f24000 */
[C---:B------:R-:W-:Y:S02]  /*0270*/  FSETP.GT.AND P2, PT, R14.reuse, R11, PT ;  /* 0x0000000b0e00720b */ /* 0x040fe40003f44000 */
[----:B------:R-:W-:Y:S02]  /*0280*/  FSETP.NAN.AND P3, PT, R15, R15, PT ;  /* 0x0000000f0f00720b */ /* 0x000fe40003f68000 */
[----:B------:R-:W-:-:S07]  /*0290*/  FSETP.NAN.AND P4, PT, R14, R14, PT ;  /* 0x0000000e0e00720b */ /* 0x000fce0003f88000 */
[----:B------:R-:W-:Y:S02]  /*02a0*/  @!P1 FSEL R15, R15, R10, P3 ;  /* 0x0000000a0f0f9208 */ /* 0x000fe40001800000 */
[----:B------:R-:W-:Y:S02]  /*02b0*/  @!P2 FSEL R14, R14, R11, P4 ;  /* 0x0000000b0e0ea208 */ /* 0x000fe40002000000 */
[C---:B------:R-:W-:Y:S02]  /*02c0*/  FSETP.GT.AND P1, PT, R15.reuse, R12, PT ;  /* 0x0000000c0f00720b */ /* 0x040fe40003f24000 */
[C---:B------:R-:W-:Y:S02]  /*02d0*/  FSETP.GT.AND P2, PT, R14.reuse, R13, PT ;  /* 0x0000000d0e00720b */ /* 0x040fe40003f44000 */
[----:B------:R-:W-:Y:S02]  /*02e0*/  FSETP.NAN.AND P3, PT, R15, R15, PT ;  /* 0x0000000f0f00720b */ /* 0x000fe40003f68000 */
[----:B------:R-:W-:-:S07]  /*02f0*/  FSETP.NAN.AND P4, PT, R14, R14, PT ;  /* 0x0000000e0e00720b */ /* 0x000fce0003f88000 */
[----:B------:R-:W-:Y:S02]  /*0300*/  @!P1 FSEL R15, R15, R12, P3 ;  /* 0x0000000c0f0f9208 */ /* 0x000fe40001800000 */
[----:B------:R-:W-:-:S03]  /*0310*/  @!P2 FSEL R14, R14, R13, P4 ;  /* 0x0000000d0e0ea208 */ /* 0x000fc60002000000 */
[----:B------:R-:W-:Y:S02]  /*0320*/  FADD R8, -R15, R8 ;  /* 0x000000080f087221 */ /* 0x000fe40000000100 */
[----:B------:R-:W-:Y:S02]  /*0330*/  FADD R9, -R14, R9 ;  /* 0x000000090e097221 */ /* 0x000fe40000000100 */
[----:B------:R-:W-:Y:S02]  /*0340*/  FMUL R8, R8, 1.4426950216293334961 ;  /* 0x3fb8aa3b08087820 */ /* 0x000fe40000400000 */
[----:B------:R-:W-:-:S03]  /*0350*/  FMUL R9, R9, 1.4426950216293334961 ;  /* 0x3fb8aa3b09097820 */ /* 0x000fc60000400000 */
[----:B------:R-:W-:Y:S02]  /*0360*/  FSETP.GEU.AND P1, PT, R8, -126, PT ;  /* 0xc2fc00000800780b */ /* 0x000fe40003f2e000 */
[----:B------:R-:W-:-:S11]  /*0370*/  FSETP.GEU.AND P2, PT, R9, -126, PT ;  /* 0xc2fc00000900780b */ /* 0x000fd60003f4e000 */
[----:B------:R-:W-:Y:S02]  /*0380*/  @!P1 FMUL R8, R8, 0.5 ;  /* 0x3f00000008089820 */ /* 0x000fe40000400000 */
[----:B------:R-:W-:Y:S02]  /*0390*/  @!P2 FMUL R9, R9, 0.5 ;  /* 0x3f0000000909a820 */ /* 0x000fe40000400000 */
[----:B------:R-:W1:Y:S08]  /*03a0*/  MUFU.EX2 R4, R8 ;  /* 0x0000000800047308 */ /* 0x000e700000000800 */
[----:B------:R-:W2:Y:S01]  /*03b0*/  MUFU.EX2 R5, R9 ;  /* 0x0000000900057308 */ /* 0x000ea20000000800 */
[----:B-1----:R-:W-:Y:S01]  /*03c0*/  @!P1 FMUL R4, R4, R4 ;  /* 0x0000000404049220 */ /* 0x002fe20000400000 */
[----:B--2---:R-:W-:Y:S01]  /*03d0*/  @!P2 FMUL R5, R5, R5 ;  /* 0x000000050505a220 */ /* 0x004fe20000400000 */
[----:B------:R-:W-:Y:S06]  /*03e0*/  @P0 EXIT ;  /* 0x000000000000094d */ /* 0x000fec0003800000 */
[----:B------:R-:W-:Y:S01]  /*03f0*/  STG.E.64 desc[UR4][R2.64], R4 ;  /* 0x0000000402007986 */ /* 0x000fe2000c101b04 */
[----:B------:R-:W-:Y:S05]  /*0400*/  EXIT ;  /* 0x000000000000794d */ /* 0x000fea0003800000 */
.L_x_0:
[----:B------:R-:W-:-:S00]  /*0410*/  BRA `(.L_x_0) ;  /* 0xfffffffc00fc7947 */ /* 0x000fc0000383ffff */
[----:B------:R-:W-:-:S00]  /*0420*/  NOP ;  /* 0x0000000000007918 */ /* 0x000fc00000000000 */
        /* <DEDUP_REMOVED lines=13> */
.L_x_1:


//--------------------- .nv.constant0.triton_poi_fused__safe_softmax_4 --------------------------
	.section	.nv.constant0.triton_poi_fused__safe_softmax_4,"a",@progbits
	.sectionflags	@""
	.align	4
.nv.constant0.triton_poi_fused__safe_softmax_4:
	.zero		548
